	.headerflags	@"EF_CUDA_TEXMODE_UNIFIED EF_CUDA_64BIT_ADDRESS EF_CUDA_SM89 EF_CUDA_VIRTUAL_SM(EF_CUDA_SM89)"
	.elftype	@"ET_EXEC"


//--------------------- .nv.info                  --------------------------
	.section	.nv.info,"",@"SHT_CUDA_INFO"
	.align	4


	//----- nvinfo : EIATTR_REGCOUNT
	.align		4
        /*0000*/ 	.byte	0x04, 0x2f
        /*0002*/ 	.short	(.L_1 - .L_0)
	.align		4
.L_0:
        /*0004*/ 	.word	index@(triton__0d1d2d3d4d5de6)
        /*0008*/ 	.word	0x00000028


	//----- nvinfo : EIATTR_MAX_STACK_SIZE
	.align		4
.L_1:
        /*000c*/ 	.byte	0x04, 0x23
        /*000e*/ 	.short	(.L_3 - .L_2)
	.align		4
.L_2:
        /*0010*/ 	.word	index@(triton__0d1d2d3d4d5de6)
        /*0014*/ 	.word	0x00000000


	//----- nvinfo : EIATTR_MIN_STACK_SIZE
	.align		4
.L_3:
        /*0018*/ 	.byte	0x04, 0x12
        /*001a*/ 	.short	(.L_5 - .L_4)
	.align		4
.L_4:
        /*001c*/ 	.word	index@(triton__0d1d2d3d4d5de6)
        /*0020*/ 	.word	0x00000000


	//----- nvinfo : EIATTR_FRAME_SIZE
	.align		4
.L_5:
        /*0024*/ 	.byte	0x04, 0x11
        /*0026*/ 	.short	(.L_7 - .L_6)
	.align		4
.L_6:
        /*0028*/ 	.word	index@(triton__0d1d2d3d4d5de6)
        /*002c*/ 	.word	0x00000000
.L_7:


//--------------------- .nv.info.triton__0d1d2d3d4d5de6 --------------------------
	.section	.nv.info.triton__0d1d2d3d4d5de6,"",@"SHT_CUDA_INFO"
	.align	4


	//----- nvinfo : EIATTR_CUDA_API_VERSION
	.align		4
        /*0000*/ 	.byte	0x04, 0x37
        /*0002*/ 	.short	(.L_9 - .L_8)
.L_8:
        /*0004*/ 	.word	0x0000007b


	//----- nvinfo : EIATTR_PARAM_CBANK
	.align		4
.L_9:
        /*0008*/ 	.byte	0x04, 0x0a
        /*000a*/ 	.short	(.L_11 - .L_10)
	.align		4
.L_10:
        /*000c*/ 	.word	index@(.nv.constant0.triton__0d1d2d3d4d5de6)
        /*0010*/ 	.short	0x0160
        /*0012*/ 	.short	0x0030


	//----- nvinfo : EIATTR_CBANK_PARAM_SIZE
	.align		4
.L_11:
        /*0014*/ 	.byte	0x03, 0x19
        /*0016*/ 	.short	0x0030


	//----- nvinfo : EIATTR_KPARAM_INFO
	.align		4
        /*0018*/ 	.byte	0x04, 0x17
        /*001a*/ 	.short	(.L_13 - .L_12)
.L_12:
        /*001c*/ 	.word	0x00000000
        /*0020*/ 	.short	0x0006
        /*0022*/ 	.short	0x002c
        /*0024*/ 	.byte	0x00, 0xf0, 0x11, 0x00


	//----- nvinfo : EIATTR_KPARAM_INFO
	.align		4
.L_13:
        /*0028*/ 	.byte	0x04, 0x17
        /*002a*/ 	.short	(.L_15 - .L_14)
.L_14:
        /*002c*/ 	.word	0x00000000
        /*0030*/ 	.short	0x0005
        /*0032*/ 	.short	0x0028
        /*0034*/ 	.byte	0x00, 0xf0, 0x11, 0x00


	//----- nvinfo : EIATTR_KPARAM_INFO
	.align		4
.L_15:
        /*0038*/ 	.byte	0x04, 0x17
        /*003a*/ 	.short	(.L_17 - .L_16)
.L_16:
        /*003c*/ 	.word	0x00000000
        /*0040*/ 	.short	0x0004
        /*0042*/ 	.short	0x0020
        /*0044*/ 	.byte	0x00, 0xf0, 0x21, 0x00


	//----- nvinfo : EIATTR_KPARAM_INFO
	.align		4
.L_17:
        /*0048*/ 	.byte	0x04, 0x17
        /*004a*/ 	.short	(.L_19 - .L_18)
.L_18:
        /*004c*/ 	.word	0x00000000
        /*0050*/ 	.short	0x0003
        /*0052*/ 	.short	0x0018
        /*0054*/ 	.byte	0x00, 0xf0, 0x21, 0x00


	//----- nvinfo : EIATTR_KPARAM_INFO
	.align		4
.L_19:
        /*0058*/ 	.byte	0x04, 0x17
        /*005a*/ 	.short	(.L_21 - .L_20)
.L_20:
        /*005c*/ 	.word	0x00000000
        /*0060*/ 	.short	0x0002
        /*0062*/ 	.short	0x0010
        /*0064*/ 	.byte	0x00, 0xf0, 0x21, 0x00


	//----- nvinfo : EIATTR_KPARAM_INFO
	.align		4
.L_21:
        /*0068*/ 	.byte	0x04, 0x17
        /*006a*/ 	.short	(.L_23 - .L_22)
.L_22:
        /*006c*/ 	.word	0x00000000
        /*0070*/ 	.short	0x0001
        /*0072*/ 	.short	0x0008
        /*0074*/ 	.byte	0x00, 0xf0, 0x21, 0x00


	//----- nvinfo : EIATTR_KPARAM_INFO
	.align		4
.L_23:
        /*0078*/ 	.byte	0x04, 0x17
        /*007a*/ 	.short	(.L_25 - .L_24)
.L_24:
        /*007c*/ 	.word	0x00000000
        /*0080*/ 	.short	0x0000
        /*0082*/ 	.short	0x0000
        /*0084*/ 	.byte	0x00, 0xf0, 0x21, 0x00


	//----- nvinfo : EIATTR_MAXREG_COUNT
	.align		4
.L_25:
        /*0088*/ 	.byte	0x03, 0x1b
        /*008a*/ 	.short	0x00ff


	//----- nvinfo : EIATTR_EXIT_INSTR_OFFSETS
	.align		4
        /*008c*/ 	.byte	0x04, 0x1c
        /*008e*/ 	.short	(.L_27 - .L_26)


	//   ....[0]....
.L_26:
        /*0090*/ 	.word	0x00001250


	//   ....[1]....
        /*0094*/ 	.word	0x00001270


	//----- nvinfo : EIATTR_CTAIDZ_USED
	.align		4
.L_27:
        /*0098*/ 	.byte	0x01, 0x04
	.zero		2


	//----- nvinfo : EIATTR_MAX_THREADS
	.align		4
        /*009c*/ 	.byte	0x04, 0x05
        /*009e*/ 	.short	(.L_29 - .L_28)
.L_28:
        /*00a0*/ 	.word	0x00000100
        /*00a4*/ 	.word	0x00000001
        /*00a8*/ 	.word	0x00000001
.L_29:


//--------------------- .nv.rel.action            --------------------------
	.section	.nv.rel.action,"",@"SHT_CUDA_RELOCINFO"
	.align	8
	.sectionentsize	8
        /*0000*/ 	.byte	0x73, 0x00, 0x00, 0x00, 0x00, 0x00, 0x00, 0x00, 0x00, 0x00, 0x00, 0x11, 0x25, 0x00, 0x05, 0x36


//--------------------- .nv.constant0.triton__0d1d2d3d4d5de6 --------------------------
	.section	.nv.constant0.triton__0d1d2d3d4d5de6,"a",@progbits
	.align	4
.nv.constant0.triton__0d1d2d3d4d5de6:
	.zero		400


//--------------------- .text.triton__0d1d2d3d4d5de6 --------------------------
	.section	.text.triton__0d1d2d3d4d5de6,"ax",@progbits
	.sectionflags	@"SHF_BARRIERS=1"
	.sectioninfo	@"SHI_REGISTERS=40"
	.align	128
        .global         triton__0d1d2d3d4d5de6
        .type           triton__0d1d2d3d4d5de6,@function
        .size           triton__0d1d2d3d4d5de6,(.L_x_1 - triton__0d1d2d3d4d5de6)
        .other          triton__0d1d2d3d4d5de6,@"STO_CUDA_ENTRY STV_DEFAULT"
triton__0d1d2d3d4d5de6:
.text.triton__0d1d2d3d4d5de6:
[----:B------:R-:W-:-:S02]  /*0000*/  MOV R1, c[0x0][0x28] ;  /* 0x00000a0000017a02 */ /* 0x000fc40000000f00 */
[----:B------:R-:W0:Y:S01]  /*0010*/  S2R R0, SR_CTAID.Z ;  /* 0x0000000000007919 */ /* 0x000e220000002700 */
[----:B------:R-:W1:Y:S01]  /*0020*/  S2UR UR4, SR_CTAID.Y ;  /* 0x00000000000479c3 */ /* 0x000e620000002600 */
[----:B------:R-:W-:Y:S01]  /*0030*/  MOV R32, 0x2 ;  /* 0x0000000200207802 */ /* 0x000fe20000000f00 */
[----:B------:R-:W-:Y:S01]  /*0040*/  CS2R R4, SRZ ;  /* 0x0000000000047805 */ /* 0x000fe2000001ff00 */
[----:B------:R-:W2:Y:S04]  /*0050*/  S2R R8, SR_TID.X ;  /* 0x0000000000087919 */ /* 0x000ea80000002100 */
[----:B------:R-:W3:Y:S01]  /*0060*/  S2R R9, SR_CTAID.X ;  /* 0x0000000000097919 */ /* 0x000ee20000002500 */
[----:B0-----:R-:W-:Y:S02]  /*0070*/  IADD3 R0, R0, 0x1, RZ ;  /* 0x0000000100007810 */ /* 0x001fe40007ffe0ff */
[----:B--2---:R-:W-:-:S03]  /*0080*/  SHF.L.U32 R26, R8, 0x2, RZ ;  /* 0x00000002081a7819 */ /* 0x004fc600000006ff */
[----:B-1----:R-:W-:Y:S01]  /*0090*/  IMAD R0, R0, UR4, RZ ;  /* 0x0000000400007c24 */ /* 0x002fe2000f8e02ff */
[----:B------:R-:W-:Y:S01]  /*00a0*/  SHF.R.U32.HI R14, RZ, 0x6, R8 ;  /* 0x00000006ff0e7819 */ /* 0x000fe20000011608 */
[----:B------:R-:W-:Y:S01]  /*00b0*/  ULDC.64 UR4, c[0x0][0x118] ;  /* 0x0000460000047ab9 */ /* 0x000fe20000000a00 */
[----:B------:R-:W-:Y:S02]  /*00c0*/  LOP3.LUT R26, R26, 0xfc, RZ, 0xc0, !PT ;  /* 0x000000fc1a1a7812 */ /* 0x000fe400078ec0ff */
[----:B------:R-:W-:Y:S02]  /*00d0*/  SGXT.U32 R14, R14, 0x2 ;  /* 0x000000020e0e781a */ /* 0x000fe40000000000 */
[----:B---3--:R-:W-:Y:S02]  /*00e0*/  PRMT R21, R26, 0x6540, R9 ;  /* 0x000065401a157816 */ /* 0x008fe40000000009 */
[----:B------:R-:W-:Y:S02]  /*00f0*/  SHF.L.U32 R15, R0, 0x4, RZ ;  /* 0x00000004000f7819 */ /* 0x000fe400000006ff */
[----:B------:R-:W-:-:S02]  /*0100*/  ISETP.GE.AND P0, PT, R21, 0xa8c, PT ;  /* 0x00000a8c1500780c */ /* 0x000fc40003f06270 */
[C---:B------:R-:W-:Y:S02]  /*0110*/  LOP3.LUT R24, R15.reuse, R14, RZ, 0xfc, !PT ;  /* 0x0000000e0f187212 */ /* 0x040fe400078efcff */
[C-C-:B------:R-:W-:Y:S02]  /*0120*/  LOP3.LUT R2, R15.reuse, 0x8, R14.reuse, 0xfe, !PT ;  /* 0x000000080f027812 */ /* 0x140fe400078efe0e */
[C---:B------:R-:W-:Y:S01]  /*0130*/  ISETP.LT.AND P3, PT, R24.reuse, 0x1b80, !P0 ;  /* 0x00001b801800780c */ /* 0x040fe20004761270 */
[----:B------:R-:W-:Y:S01]  /*0140*/  IMAD R24, R24, 0xa8c, R21 ;  /* 0x00000a8c18187824 */ /* 0x000fe200078e0215 */
[C-C-:B------:R-:W-:Y:S02]  /*0150*/  LOP3.LUT R0, R15.reuse, 0x4, R14.reuse, 0xfe, !PT ;  /* 0x000000040f007812 */ /* 0x140fe400078efe0e */
[----:B------:R-:W-:Y:S01]  /*0160*/  LOP3.LUT R3, R15, 0xc, R14, 0xfe, !PT ;  /* 0x0000000c0f037812 */ /* 0x000fe200078efe0e */
[----:B------:R-:W-:Y:S01]  /*0170*/  IMAD.WIDE R12, R24, R32, c[0x0][0x160] ;  /* 0x00005800180c7625 */ /* 0x000fe200078e0220 */
[----:B------:R-:W-:-:S02]  /*0180*/  ISETP.LT.AND P1, PT, R2, 0x1b80, !P0 ;  /* 0x00001b800200780c */ /* 0x000fc40004721270 */
[----:B------:R-:W-:Y:S02]  /*0190*/  ISETP.LT.AND P2, PT, R0, 0x1b80, !P0 ;  /* 0x00001b800000780c */ /* 0x000fe40004741270 */
[C---:B------:R-:W-:Y:S01]  /*01a0*/  ISETP.LT.AND P0, PT, R3.reuse, 0x1b80, !P0 ;  /* 0x00001b800300780c */ /* 0x040fe20004701270 */
[--C-:B------:R-:W-:Y:S02]  /*01b0*/  IMAD R2, R2, 0xa8c, R21.reuse ;  /* 0x00000a8c02027824 */ /* 0x100fe400078e0215 */
[--C-:B------:R-:W-:Y:S01]  /*01c0*/  IMAD R0, R0, 0xa8c, R21.reuse ;  /* 0x00000a8c00007824 */ /* 0x100fe200078e0215 */
[----:B------:R-:W-:Y:S01]  /*01d0*/  CS2R R10, SRZ ;  /* 0x00000000000a7805 */ /* 0x000fe2000001ff00 */
[----:B------:R-:W-:Y:S01]  /*01e0*/  IMAD R3, R3, 0xa8c, R21 ;  /* 0x00000a8c03037824 */ /* 0x000fe200078e0215 */
[----:B------:R0:W2:Y:S01]  /*01f0*/  @P3 LDG.E.EL.64 R4, [R12.64] ;  /* 0x000000040c043981 */ /* 0x0000a2000c2e1b00 */
[----:B------:R-:W-:Y:S01]  /*0200*/  CS2R R6, SRZ ;  /* 0x0000000000067805 */ /* 0x000fe2000001ff00 */
[----:B------:R-:W-:-:S04]  /*0210*/  IMAD.WIDE R18, R2, R32, c[0x0][0x160] ;  /* 0x0000580002127625 */ /* 0x000fc800078e0220 */
[-C--:B------:R-:W-:Y:S01]  /*0220*/  IMAD.WIDE R16, R0, R32.reuse, c[0x0][0x160] ;  /* 0x0000580000107625 */ /* 0x080fe200078e0220 */
[----:B------:R-:W3:Y:S01]  /*0230*/  @P1 LDG.E.EL.64 R10, [R18.64] ;  /* 0x00000004120a1981 */ /* 0x000ee2000c2e1b00 */
[----:B0-----:R-:W-:Y:S02]  /*0240*/  CS2R R12, SRZ ;  /* 0x00000000000c7805 */ /* 0x001fe4000001ff00 */
[----:B------:R-:W-:Y:S01]  /*0250*/  IMAD.WIDE R20, R3, R32, c[0x0][0x160] ;  /* 0x0000580003147625 */ /* 0x000fe200078e0220 */
[----:B------:R0:W4:Y:S04]  /*0260*/  @P2 LDG.E.EL.64 R6, [R16.64] ;  /* 0x0000000410062981 */ /* 0x000128000c2e1b00 */
[----:B------:R3:W5:Y:S01]  /*0270*/  @P0 LDG.E.EL.64 R12, [R20.64] ;  /* 0x00000004140c0981 */ /* 0x000762000c2e1b00 */
[----:B------:R-:W-:-:S04]  /*0280*/  SHF.L.U32 R25, R8, 0x3, RZ ;  /* 0x0000000308197819 */ /* 0x000fc800000006ff */
[----:B------:R-:W-:-:S04]  /*0290*/  LOP3.LUT R25, R25, 0x8, RZ, 0xc0, !PT ;  /* 0x0000000819197812 */ /* 0x000fc800078ec0ff */
[----:B------:R-:W-:-:S05]  /*02a0*/  LOP3.LUT R15, R15, R25, RZ, 0xfc, !PT ;  /* 0x000000190f0f7212 */ /* 0x000fca00078efcff */
[----:B------:R-:W-:Y:S01]  /*02b0*/  IMAD.HI R22, R15, 0x66666667, RZ ;  /* 0x666666670f167827 */ /* 0x000fe200078e02ff */
[----:B------:R-:W-:-:S03]  /*02c0*/  SHF.R.U32.HI R28, RZ, 0x1, R8 ;  /* 0x00000001ff1c7819 */ /* 0x000fc60000011608 */
[----:B------:R-:W-:Y:S01]  /*02d0*/  IMAD R23, R26, 0x18, RZ ;  /* 0x000000181a177824 */ /* 0x000fe200078e02ff */
[----:B0-----:R-:W-:Y:S02]  /*02e0*/  SHF.R.U32.HI R17, RZ, 0x1f, R22 ;  /* 0x0000001fff117819 */ /* 0x001fe40000011616 */
[----:B------:R-:W-:Y:S02]  /*02f0*/  SGXT.U32 R28, R28, 0x7 ;  /* 0x000000071c1c781a */ /* 0x000fe40000000000 */
[----:B------:R-:W-:Y:S02]  /*0300*/  LEA.HI.SX32 R22, R22, R17, 0x19 ;  /* 0x0000001116167211 */ /* 0x000fe400078fcaff */
[----:B------:R-:W-:Y:S02]  /*0310*/  LOP3.LUT R23, R23, R14, RZ, 0xfc, !PT ;  /* 0x0000000e17177212 */ /* 0x000fe400078efcff */
[----:B------:R-:W-:Y:S02]  /*0320*/  SHF.L.U32 R17, R9, 0x8, RZ ;  /* 0x0000000809117819 */ /* 0x000fe400000006ff */
[----:B------:R-:W-:Y:S01]  /*0330*/  ISETP.GE.AND P6, PT, R15, 0x1b80, PT ;  /* 0x00001b800f00780c */ /* 0x000fe20003fc6270 */
[----:B------:R-:W-:Y:S01]  /*0340*/  IMAD R15, R22, -0x140, R15 ;  /* 0xfffffec0160f7824 */ /* 0x000fe200078e020f */
[----:B------:R-:W-:-:S02]  /*0350*/  PRMT R9, R28, 0x6540, R9 ;  /* 0x000065401c097816 */ /* 0x000fc40000000009 */
[----:B------:R-:W-:Y:S02]  /*0360*/  LOP3.LUT R17, R17, 0x80, R28, 0xfe, !PT ;  /* 0x0000008011117812 */ /* 0x000fe400078efe1c */
[----:B------:R-:W-:Y:S01]  /*0370*/  SHF.L.U32 R23, R23, 0x1, RZ ;  /* 0x0000000117177819 */ /* 0x000fe200000006ff */
[----:B------:R-:W-:Y:S01]  /*0380*/  IMAD R22, R22, 0xd2f00, R15 ;  /* 0x000d2f0016167824 */ /* 0x000fe200078e020f */
[----:B------:R-:W-:Y:S02]  /*0390*/  ISETP.LT.AND P4, PT, R9, 0xa8c, !P6 ;  /* 0x00000a8c0900780c */ /* 0x000fe40007781270 */
[----:B------:R-:W-:Y:S01]  /*03a0*/  ISETP.LT.AND P5, PT, R17, 0xa8c, !P6 ;  /* 0x00000a8c1100780c */ /* 0x000fe200077a1270 */
[--C-:B------:R-:W-:Y:S02]  /*03b0*/  IMAD R31, R9, 0x140, R22.reuse ;  /* 0x00000140091f7824 */ /* 0x100fe400078e0216 */
[----:B------:R-:W-:Y:S01]  /*03c0*/  IMAD R27, R17, 0x140, R22 ;  /* 0x00000140111b7824 */ /* 0x000fe200078e0216 */
[----:B------:R-:W-:-:S05]  /*03d0*/  MOV R34, 0x2 ;  /* 0x0000000200227802 */ /* 0x000fca0000000f00 */
[----:B------:R-:W-:Y:S01]  /*03e0*/  IMAD.WIDE R34, R27, R34, c[0x0][0x178] ;  /* 0x00005e001b227625 */ /* 0x000fe200078e0222 */
[----:B--2---:R-:W-:Y:S01]  /*03f0*/  SHF.R.U32.HI R8, RZ, 0x10, R4 ;  /* 0x00000010ff087819 */ /* 0x004fe20000011604 */
[----:B------:R5:W-:Y:S01]  /*0400*/  STS.U16 [R23], R4 ;  /* 0x0000000417007388 */ /* 0x000be20000000400 */
[----:B------:R-:W-:-:S03]  /*0410*/  SHF.R.U32.HI R14, RZ, 0x10, R5 ;  /* 0x00000010ff0e7819 */ /* 0x000fc60000011605 */
[----:B------:R0:W-:Y:S01]  /*0420*/  STS.U16 [R23+0x60], R5 ;  /* 0x0000600517007388 */ /* 0x0001e20000000400 */
[----:B---3--:R-:W-:Y:S02]  /*0430*/  SHF.R.U32.HI R20, RZ, 0x10, R10 ;  /* 0x00000010ff147819 */ /* 0x008fe4000001160a */
[----:B----4-:R-:W-:Y:S02]  /*0440*/  SHF.R.U32.HI R16, RZ, 0x10, R6 ;  /* 0x00000010ff107819 */ /* 0x010fe40000011606 */
[----:B------:R-:W-:Y:S02]  /*0450*/  SHF.R.U32.HI R18, RZ, 0x10, R7 ;  /* 0x00000010ff127819 */ /* 0x000fe40000011607 */
[----:B-----5:R-:W-:Y:S02]  /*0460*/  SHF.R.U32.HI R4, RZ, 0x10, R12 ;  /* 0x00000010ff047819 */ /* 0x020fe4000001160c */
[----:B0-----:R-:W-:Y:S01]  /*0470*/  SHF.R.U32.HI R5, RZ, 0x10, R13 ;  /* 0x00000010ff057819 */ /* 0x001fe2000001160d */
[----:B------:R0:W-:Y:S01]  /*0480*/  STS.U16 [R23+0x40], R20 ;  /* 0x0000401417007388 */ /* 0x0001e20000000400 */
[----:B------:R-:W-:-:S03]  /*0490*/  SHF.R.U32.HI R22, RZ, 0x10, R11 ;  /* 0x00000010ff167819 */ /* 0x000fc6000001160b */
[----:B------:R1:W-:Y:S04]  /*04a0*/  STS.U16 [R23+0x30], R8 ;  /* 0x0000300817007388 */ /* 0x0003e80000000400 */
[----:B------:R2:W-:Y:S01]  /*04b0*/  STS.U16 [R23+0x90], R14 ;  /* 0x0000900e17007388 */ /* 0x0005e20000000400 */
[----:B0-----:R-:W-:-:S03]  /*04c0*/  IMAD.WIDE R20, R15, R32, c[0x0][0x170] ;  /* 0x00005c000f147625 */ /* 0x001fc600078e0220 */
[----:B------:R0:W-:Y:S01]  /*04d0*/  STS.U16 [R23+0x38], R16 ;  /* 0x0000381017007388 */ /* 0x0001e20000000400 */
[----:B-1----:R-:W-:-:S03]  /*04e0*/  CS2R R8, SRZ ;  /* 0x0000000000087805 */ /* 0x002fc6000001ff00 */
[----:B------:R1:W-:Y:S01]  /*04f0*/  STS.U16 [R23+0x98], R18 ;  /* 0x0000981217007388 */ /* 0x0003e20000000400 */
[----:B--2---:R-:W-:-:S03]  /*0500*/  CS2R R14, SRZ ;  /* 0x00000000000e7805 */ /* 0x004fc6000001ff00 */
[----:B------:R-:W-:Y:S01]  /*0510*/  STS.U16 [R23+0x10], R10 ;  /* 0x0000100a17007388 */ /* 0x000fe20000000400 */
[----:B0-----:R-:W-:-:S03]  /*0520*/  CS2R R16, SRZ ;  /* 0x0000000000107805 */ /* 0x001fc6000001ff00 */
[----:B------:R0:W-:Y:S01]  /*0530*/  STS.U16 [R23+0x70], R11 ;  /* 0x0000700b17007388 */ /* 0x0001e20000000400 */
[----:B-1----:R-:W-:-:S03]  /*0540*/  CS2R R18, SRZ ;  /* 0x0000000000127805 */ /* 0x002fc6000001ff00 */
[----:B------:R-:W-:Y:S04]  /*0550*/  STS.U16 [R23+0x18], R12 ;  /* 0x0000180c17007388 */ /* 0x000fe80000000400 */
[----:B------:R1:W-:Y:S01]  /*0560*/  STS.U16 [R23+0x78], R13 ;  /* 0x0000780d17007388 */ /* 0x0003e20000000400 */
[----:B0-----:R-:W-:-:S03]  /*0570*/  CS2R R10, SRZ ;  /* 0x00000000000a7805 */ /* 0x001fc6000001ff00 */
[----:B------:R-:W-:Y:S04]  /*0580*/  STS.U16 [R23+0x8], R6 ;  /* 0x0000080617007388 */ /* 0x000fe80000000400 */
[----:B------:R0:W-:Y:S01]  /*0590*/  STS.U16 [R23+0x68], R7 ;  /* 0x0000680717007388 */ /* 0x0001e20000000400 */
[----:B-1----:R-:W-:-:S03]  /*05a0*/  CS2R R12, SRZ ;  /* 0x00000000000c7805 */ /* 0x002fc6000001ff00 */
[----:B------:R-:W-:Y:S04]  /*05b0*/  STS.U16 [R23+0x48], R4 ;  /* 0x0000480417007388 */ /* 0x000fe80000000400 */
[----:B------:R-:W-:Y:S01]  /*05c0*/  STS.U16 [R23+0xa8], R5 ;  /* 0x0000a80517007388 */ /* 0x000fe20000000400 */
[----:B0-----:R-:W-:-:S03]  /*05d0*/  IMAD.WIDE R6, R27, R32, c[0x0][0x168] ;  /* 0x00005a001b067625 */ /* 0x001fc600078e0220 */
[----:B------:R-:W-:Y:S04]  /*05e0*/  STS.U16 [R23+0xa0], R22 ;  /* 0x0000a01617007388 */ /* 0x000fe80000000400 */
[----:B------:R-:W-:Y:S06]  /*05f0*/  BAR.SYNC 0x0 ;  /* 0x0000000000007b1d */ /* 0x000fec0000000000 */
[----:B------:R-:W-:Y:S01]  /*0600*/  IMAD.WIDE R4, R31, R32, c[0x0][0x168] ;  /* 0x00005a001f047625 */ /* 0x000fe200078e0220 */
[----:B------:R0:W2:Y:S04]  /*0610*/  @!P6 LDG.E.EL.128 R8, [R20.64] ;  /* 0x000000041408e981 */ /* 0x0000a8000c2e1d00 */
[----:B------:R-:W3:Y:S04]  /*0620*/  @P4 LDG.E.EL.128 R12, [R4.64] ;  /* 0x00000004040c4981 */ /* 0x000ee8000c2e1d00 */
[----:B------:R3:W4:Y:S01]  /*0630*/  @P5 LDG.E.EL.128 R16, [R6.64] ;  /* 0x0000000406105981 */ /* 0x000722000c2e1d00 */
[----:B------:R-:W-:Y:S01]  /*0640*/  CS2R R22, SRZ ;  /* 0x0000000000167805 */ /* 0x000fe2000001ff00 */
[----:B0-----:R-:W-:-:S06]  /*0650*/  CS2R R20, SRZ ;  /* 0x0000000000147805 */ /* 0x001fcc000001ff00 */
[----:B------:R0:W5:Y:S01]  /*0660*/  @P5 LDG.E.EL.128 R20, [R34.64] ;  /* 0x0000000422145981 */ /* 0x000162000c2e1d00 */
[--C-:B--2---:R-:W-:Y:S02]  /*0670*/  HADD2.F32 R29, -RZ, R8.reuse.H0_H0 ;  /* 0x20000008ff1d7230 */ /* 0x104fe40000004100 */
[----:B------:R-:W-:Y:S02]  /*0680*/  HADD2.F32 R30, -RZ, R8.H1_H1 ;  /* 0x30000008ff1e7230 */ /* 0x000fe40000004100 */
[----:B---3--:R-:W-:Y:S02]  /*0690*/  HADD2.F32 R6, -RZ, R12.H0_H0 ;  /* 0x2000000cff067230 */ /* 0x008fe40000004100 */
[----:B------:R-:W-:Y:S02]  /*06a0*/  HADD2.F32 R8, -RZ, R9.H0_H0 ;  /* 0x20000009ff087230 */ /* 0x000fe40000004100 */
[----:B----4-:R-:W-:Y:S02]  /*06b0*/  HADD2.F32 R4, -RZ, R16.H0_H0 ;  /* 0x20000010ff047230 */ /* 0x010fe40000004100 */
[----:B------:R-:W-:-:S02]  /*06c0*/  HADD2.F32 R7, -RZ, R13.H0_H0 ;  /* 0x2000000dff077230 */ /* 0x000fc40000004100 */
[----:B------:R-:W-:Y:S01]  /*06d0*/  HADD2.F32 R33, -RZ, R16.H1_H1 ;  /* 0x30000010ff217230 */ /* 0x000fe20000004100 */
[----:B------:R-:W-:Y:S01]  /*06e0*/  FADD R16, R29, R6 ;  /* 0x000000061d107221 */ /* 0x000fe20000000000 */
[----:B------:R-:W-:Y:S01]  /*06f0*/  HADD2.F32 R5, -RZ, R17.H0_H0 ;  /* 0x20000011ff057230 */ /* 0x000fe20000004100 */
[----:B------:R-:W-:Y:S01]  /*0700*/  FADD R4, R4, R29 ;  /* 0x0000001d04047221 */ /* 0x000fe20000000000 */
[----:B------:R-:W-:Y:S01]  /*0710*/  HADD2.F32 R27, -RZ, R12.H1_H1 ;  /* 0x3000000cff1b7230 */ /* 0x000fe20000004100 */
[----:B------:R-:W-:Y:S01]  /*0720*/  FADD R29, R8, R7 ;  /* 0x00000007081d7221 */ /* 0x000fe20000000000 */
[----:B------:R-:W-:Y:S02]  /*0730*/  HADD2.F32 R6, -RZ, R9.H1_H1 ;  /* 0x30000009ff067230 */ /* 0x000fe40000004100 */
[----:B------:R-:W-:Y:S02]  /*0740*/  HADD2.F32 R12, -RZ, R10.H0_H0 ;  /* 0x2000000aff0c7230 */ /* 0x000fe40000004100 */
[----:B------:R-:W-:-:S02]  /*0750*/  HADD2.F32 R7, -RZ, R14.H0_H0 ;  /* 0x2000000eff077230 */ /* 0x000fc40000004100 */
[----:B------:R-:W-:Y:S01]  /*0760*/  HADD2.F32 R9, -RZ, R18.H0_H0 ;  /* 0x20000012ff097230 */ /* 0x000fe20000004100 */
[----:B------:R-:W-:Y:S01]  /*0770*/  FADD R8, R5, R8 ;  /* 0x0000000805087221 */ /* 0x000fe20000000000 */
[----:B------:R-:W-:Y:S01]  /*0780*/  HADD2.F32 R13, -RZ, R13.H1_H1 ;  /* 0x3000000dff0d7230 */ /* 0x000fe20000004100 */
[C---:B------:R-:W-:Y:S01]  /*0790*/  FADD R27, R30.reuse, R27 ;  /* 0x0000001b1e1b7221 */ /* 0x040fe20000000000 */
[----:B------:R-:W-:Y:S01]  /*07a0*/  FADD R33, R30, R33 ;  /* 0x000000211e217221 */ /* 0x000fe20000000000 */
[----:B------:R-:W-:Y:S01]  /*07b0*/  HADD2.F32 R5, -RZ, R17.H1_H1 ;  /* 0x30000011ff057230 */ /* 0x000fe20000004100 */
[----:B------:R-:W-:Y:S01]  /*07c0*/  FADD R30, R12, R7 ;  /* 0x000000070c1e7221 */ /* 0x000fe20000000000 */
[----:B------:R-:W-:Y:S01]  /*07d0*/  FADD R9, R9, R12 ;  /* 0x0000000c09097221 */ /* 0x000fe20000000000 */
[----:B------:R-:W-:Y:S01]  /*07e0*/  IMAD R12, R28, 0x18, R25 ;  /* 0x000000181c0c7824 */ /* 0x000fe200078e0219 */
[C---:B------:R-:W-:Y:S01]  /*07f0*/  FADD R17, R6.reuse, R13 ;  /* 0x0000000d06117221 */ /* 0x040fe20000000000 */
[----:B------:R-:W-:Y:S01]  /*0800*/  FADD R13, R6, R5 ;  /* 0x00000005060d7221 */ /* 0x000fe20000000000 */
[----:B------:R-:W-:-:S02]  /*0810*/  HADD2.F32 R5, -RZ, R10.H1_H1 ;  /* 0x3000000aff057230 */ /* 0x000fc40000004100 */
[----:B------:R-:W-:Y:S01]  /*0820*/  HADD2.F32 R14, -RZ, R14.H1_H1 ;  /* 0x3000000eff0e7230 */ /* 0x000fe20000004100 */
[----:B------:R-:W-:Y:S01]  /*0830*/  SHF.L.U32 R12, R12, 0x1, RZ ;  /* 0x000000010c0c7819 */ /* 0x000fe200000006ff */
[----:B0-----:R-:W-:Y:S02]  /*0840*/  HADD2.F32 R34, -RZ, R18.H1_H1 ;  /* 0x30000012ff227230 */ /* 0x001fe40000004100 */
[--C-:B-----5:R-:W-:Y:S01]  /*0850*/  HADD2.F32 R7, -RZ, R20.reuse.H0_H0 ;  /* 0x20000014ff077230 */ /* 0x120fe20000004100 */
[C---:B------:R-:W-:Y:S02]  /*0860*/  FADD R18, R5.reuse, R14 ;  /* 0x0000000e05127221 */ /* 0x040fe40000000000 */
[----:B------:R-:W-:Y:S02]  /*0870*/  FADD R34, R5, R34 ;  /* 0x0000002205227221 */ /* 0x000fe40000000000 */
[----:B------:R-:W-:Y:S02]  /*0880*/  FFMA R10, R7, 0.125, R4 ;  /* 0x3e000000070a7823 */ /* 0x000fe40000000004 */
[----:B------:R-:W0:Y:S01]  /*0890*/  LDS.128 R4, [R12+0x1800] ;  /* 0x001800000c047984 */ /* 0x000e220000000c00 */
[----:B------:R-:W-:-:S02]  /*08a0*/  HADD2.F32 R20, -RZ, R20.H1_H1 ;  /* 0x30000014ff147230 */ /* 0x000fc40000004100 */
[----:B------:R-:W-:-:S03]  /*08b0*/  HADD2.F32 R35, -RZ, R21.H0_H0 ;  /* 0x20000015ff237230 */ /* 0x000fc60000004100 */
[----:B------:R-:W-:Y:S01]  /*08c0*/  FFMA R33, R20, 0.125, R33 ;  /* 0x3e00000014217823 */ /* 0x000fe20000000021 */
[----:B------:R-:W-:Y:S01]  /*08d0*/  HADD2.F32 R20, -RZ, R22.H0_H0 ;  /* 0x20000016ff147230 */ /* 0x000fe20000004100 */
[----:B------:R-:W-:Y:S01]  /*08e0*/  FFMA R14, R35, 0.125, R8 ;  /* 0x3e000000230e7823 */ /* 0x000fe20000000008 */
[----:B------:R-:W-:-:S03]  /*08f0*/  HADD2.F32 R8, -RZ, R21.H1_H1 ;  /* 0x30000015ff087230 */ /* 0x000fc60000004100 */
[----:B------:R-:W-:Y:S01]  /*0900*/  FFMA R21, R20, 0.125, R9 ;  /* 0x3e00000014157823 */ /* 0x000fe20000000009 */
[----:B------:R-:W-:Y:S01]  /*0910*/  HADD2.F32 R9, -RZ, R15.H0_H0 ;  /* 0x2000000fff097230 */ /* 0x000fe20000004100 */
[----:B------:R-:W-:Y:S01]  /*0920*/  FFMA R13, R8, 0.125, R13 ;  /* 0x3e000000080d7823 */ /* 0x000fe2000000000d */
[----:B------:R-:W-:Y:S02]  /*0930*/  HADD2.F32 R8, -RZ, R11.H0_H0 ;  /* 0x2000000bff087230 */ /* 0x000fe40000004100 */
[----:B------:R-:W-:Y:S02]  /*0940*/  HADD2.F32 R20, -RZ, R15.H1_H1 ;  /* 0x3000000fff147230 */ /* 0x000fe40000004100 */
[----:B------:R-:W-:Y:S02]  /*0950*/  HADD2.F32 R15, -RZ, R19.H0_H0 ;  /* 0x20000013ff0f7230 */ /* 0x000fe40000004100 */
[----:B------:R-:W-:Y:S02]  /*0960*/  HADD2.F32 R11, -RZ, R11.H1_H1 ;  /* 0x3000000bff0b7230 */ /* 0x000fe40000004100 */
[----:B------:R-:W-:Y:S01]  /*0970*/  HADD2.F32 R36, -RZ, R19.H1_H1 ;  /* 0x30000013ff247230 */ /* 0x000fe20000004100 */
[----:B------:R-:W-:Y:S01]  /*0980*/  FADD R19, R8, R9 ;  /* 0x0000000908137221 */ /* 0x000fe20000000000 */
[----:B------:R-:W-:Y:S01]  /*0990*/  FADD R15, R15, R8 ;  /* 0x000000080f0f7221 */ /* 0x000fe20000000000 */
[----:B------:R-:W-:Y:S01]  /*09a0*/  HADD2.F32 R9, -RZ, R22.H1_H1 ;  /* 0x30000016ff097230 */ /* 0x000fe20000004100 */
[----:B------:R-:W-:Y:S01]  /*09b0*/  FADD R20, R11, R20 ;  /* 0x000000140b147221 */ /* 0x000fe20000000000 */
[----:B------:R-:W-:-:S02]  /*09c0*/  HADD2.F32 R8, -RZ, R23.H0_H0 ;  /* 0x20000017ff087230 */ /* 0x000fc40000004100 */
[----:B------:R-:W-:Y:S01]  /*09d0*/  HADD2.F32 R22, -RZ, R23.H1_H1 ;  /* 0x30000017ff167230 */ /* 0x000fe20000004100 */
[----:B------:R-:W-:Y:S01]  /*09e0*/  FADD R11, R11, R36 ;  /* 0x000000240b0b7221 */ /* 0x000fe20000000000 */
[----:B------:R-:W-:Y:S01]  /*09f0*/  FFMA R34, R9, 0.125, R34 ;  /* 0x3e00000009227823 */ /* 0x000fe20000000022 */
[----:B------:R-:W-:Y:S02]  /*0a00*/  FFMA R15, R8, 0.125, R15 ;  /* 0x3e000000080f7823 */ /* 0x000fe4000000000f */
[----:B------:R-:W-:Y:S01]  /*0a10*/  FFMA R22, R22, 0.125, R11 ;  /* 0x3e00000016167823 */ /* 0x000fe2000000000b */
[----:B0-----:R-:W-:Y:S01]  /*0a20*/  HADD2.F32 R23, -RZ, R4.H0_H0 ;  /* 0x20000004ff177230 */ /* 0x001fe20000004100 */
[----:B------:R-:W-:Y:S01]  /*0a30*/  CS2R R8, SRZ ;  /* 0x0000000000087805 */ /* 0x000fe2000001ff00 */
[----:B------:R-:W-:-:S03]  /*0a40*/  IMAD.WIDE R36, R31, R32, c[0x0][0x178] ;  /* 0x00005e001f247625 */ /* 0x000fc600078e0220 */
[----:B------:R-:W-:Y:S02]  /*0a50*/  FADD R23, R23, R10 ;  /* 0x0000000a17177221 */ /* 0x000fe40000000000 */
[----:B------:R-:W-:-:S06]  /*0a60*/  CS2R R10, SRZ ;  /* 0x00000000000a7805 */ /* 0x000fcc000001ff00 */
[----:B------:R-:W2:Y:S01]  /*0a70*/  @P4 LDG.E.EL.128 R8, [R36.64] ;  /* 0x0000000424084981 */ /* 0x000ea2000c2e1d00 */
[----:B------:R-:W-:-:S05]  /*0a80*/  HADD2.F32 R4, -RZ, R4.H1_H1 ;  /* 0x30000004ff047230 */ /* 0x000fca0000004100 */
[----:B------:R-:W-:Y:S01]  /*0a90*/  FADD R4, R4, R33 ;  /* 0x0000002104047221 */ /* 0x000fe20000000000 */
[----:B------:R-:W-:-:S05]  /*0aa0*/  HADD2.F32 R33, -RZ, R5.H0_H0 ;  /* 0x20000005ff217230 */ /* 0x000fca0000004100 */
[----:B------:R-:W-:Y:S01]  /*0ab0*/  FADD R32, R33, R14 ;  /* 0x0000000e21207221 */ /* 0x000fe20000000000 */
[----:B------:R-:W-:Y:S02]  /*0ac0*/  HADD2.F32 R14, -RZ, R5.H1_H1 ;  /* 0x30000005ff0e7230 */ /* 0x000fe40000004100 */
[----:B------:R-:W-:-:S03]  /*0ad0*/  HADD2.F32 R33, -RZ, R6.H0_H0 ;  /* 0x20000006ff217230 */ /* 0x000fc60000004100 */
[----:B------:R-:W-:Y:S01]  /*0ae0*/  FADD R5, R14, R13 ;  /* 0x0000000d0e057221 */ /* 0x000fe20000000000 */
[----:B------:R-:W-:Y:S02]  /*0af0*/  HADD2.F32 R13, -RZ, R6.H1_H1 ;  /* 0x30000006ff0d7230 */ /* 0x000fe40000004100 */
[--C-:B------:R-:W-:Y:S01]  /*0b00*/  HADD2.F32 R6, -RZ, R7.reuse.H0_H0 ;  /* 0x20000007ff067230 */ /* 0x100fe20000004100 */
[----:B------:R-:W0:Y:S02]  /*0b10*/  S2R R31, SR_TID.X ;  /* 0x00000000001f7919 */ /* 0x000e240000002100 */
[----:B------:R-:W-:Y:S02]  /*0b20*/  FADD R34, R13, R34 ;  /* 0x000000220d227221 */ /* 0x000fe40000000000 */
[----:B------:R-:W-:Y:S02]  /*0b30*/  FADD R6, R6, R15 ;  /* 0x0000000f06067221 */ /* 0x000fe40000000000 */
[----:B------:R-:W1:Y:S01]  /*0b40*/  LDS.128 R12, [R12] ;  /* 0x000000000c0c7984 */ /* 0x000e620000000c00 */
[----:B------:R-:W-:Y:S01]  /*0b50*/  FADD R21, R33, R21 ;  /* 0x0000001521157221 */ /* 0x000fe20000000000 */
[----:B------:R-:W-:Y:S01]  /*0b60*/  HADD2.F32 R7, -RZ, R7.H1_H1 ;  /* 0x30000007ff077230 */ /* 0x000fe20000004100 */
[----:B------:R-:W-:-:S04]  /*0b70*/  LOP3.LUT R28, R28, 0x80, RZ, 0xfc, !PT ;  /* 0x000000801c1c7812 */ /* 0x000fc800078efcff */
[----:B------:R-:W-:Y:S01]  /*0b80*/  FADD R7, R7, R22 ;  /* 0x0000001607077221 */ /* 0x000fe20000000000 */
[--C-:B0-----:R-:W-:Y:S02]  /*0b90*/  SHF.R.U32.HI R33, RZ, 0x6, R31.reuse ;  /* 0x00000006ff217819 */ /* 0x101fe4000001161f */
[----:B------:R-:W-:-:S04]  /*0ba0*/  SHF.R.U32.HI R31, RZ, 0x1, R31 ;  /* 0x00000001ff1f7819 */ /* 0x000fc8000001161f */
[----:B------:R-:W-:-:S05]  /*0bb0*/  SGXT.U32 R22, R31, 0x7 ;  /* 0x000000071f16781a */ /* 0x000fca0000000000 */
[C---:B------:R-:W-:Y:S02]  /*0bc0*/  IMAD R22, R25.reuse, 0x101, R22 ;  /* 0x0000010119167824 */ /* 0x040fe400078e0216 */
[----:B------:R-:W-:Y:S01]  /*0bd0*/  IMAD R25, R25, 0x101, R28 ;  /* 0x0000010119197824 */ /* 0x000fe200078e021c */
[----:B------:R-:W-:Y:S02]  /*0be0*/  SGXT.U32 R33, R33, 0x2 ;  /* 0x000000022121781a */ /* 0x000fe40000000000 */
[----:B------:R-:W-:Y:S02]  /*0bf0*/  SHF.L.U32 R22, R22, 0x1, RZ ;  /* 0x0000000116167819 */ /* 0x000fe400000006ff */
[----:B------:R-:W-:Y:S01]  /*0c00*/  F2FP.F16.F32.PACK_AB R4, R4, R23 ;  /* 0x000000170404723e */ /* 0x000fe200000000ff */
[----:B------:R-:W-:Y:S01]  /*0c10*/  IMAD R26, R33, 0x101, R26 ;  /* 0x00000101211a7824 */ /* 0x000fe200078e021a */
[----:B------:R-:W-:Y:S01]  /*0c20*/  F2FP.F16.F32.PACK_AB R5, R5, R32 ;  /* 0x000000200505723e */ /* 0x000fe200000000ff */
[----:B------:R-:W-:Y:S06]  /*0c30*/  BAR.SYNC 0x0 ;  /* 0x0000000000007b1d */ /* 0x000fec0000000000 */
[----:B------:R-:W-:-:S02]  /*0c40*/  F2FP.F16.F32.PACK_AB R21, R34, R21 ;  /* 0x000000152215723e */ /* 0x000fc400000000ff */
[----:B------:R-:W-:Y:S02]  /*0c50*/  F2FP.F16.F32.PACK_AB R6, R7, R6 ;  /* 0x000000060706723e */ /* 0x000fe400000000ff */
[----:B------:R-:W-:Y:S02]  /*0c60*/  SHF.L.U32 R25, R25, 0x1, RZ ;  /* 0x0000000119197819 */ /* 0x000fe400000006ff */
[----:B------:R-:W-:Y:S02]  /*0c70*/  PRMT R7, R5, 0x7632, R7 ;  /* 0x0000763205077816 */ /* 0x000fe40000000007 */
[----:B------:R-:W-:Y:S01]  /*0c80*/  SHF.L.U32 R26, R26, 0x1, RZ ;  /* 0x000000011a1a7819 */ /* 0x000fe200000006ff */
[----:B------:R-:W-:Y:S01]  /*0c90*/  STS.U16 [R22+0x100], R4 ;  /* 0x0001000416007388 */ /* 0x000fe20000000400 */
[----:B------:R-:W-:Y:S01]  /*0ca0*/  MOV R23, 0x2 ;  /* 0x0000000200177802 */ /* 0x000fe20000000f00 */
[--C-:B--2---:R-:W-:Y:S02]  /*0cb0*/  HADD2.F32 R31, -RZ, R8.reuse.H0_H0 ;  /* 0x20000008ff1f7230 */ /* 0x104fe40000004100 */
[----:B------:R-:W-:-:S02]  /*0cc0*/  HADD2.F32 R28, -RZ, R8.H1_H1 ;  /* 0x30000008ff1c7230 */ /* 0x000fc40000004100 */
[--C-:B------:R-:W-:Y:S02]  /*0cd0*/  HADD2.F32 R8, -RZ, R9.reuse.H0_H0 ;  /* 0x20000009ff087230 */ /* 0x100fe40000004100 */
[----:B------:R-:W-:Y:S02]  /*0ce0*/  HADD2.F32 R36, -RZ, R9.H1_H1 ;  /* 0x30000009ff247230 */ /* 0x000fe40000004100 */
[----:B------:R-:W-:Y:S01]  /*0cf0*/  HADD2.F32 R9, -RZ, R10.H0_H0 ;  /* 0x2000000aff097230 */ /* 0x000fe20000004100 */
[----:B------:R-:W-:Y:S01]  /*0d00*/  FFMA R29, R8, 0.125, R29 ;  /* 0x3e000000081d7823 */ /* 0x000fe2000000001d */
[--C-:B------:R-:W-:Y:S01]  /*0d10*/  HADD2.F32 R8, -RZ, R11.reuse.H0_H0 ;  /* 0x2000000bff087230 */ /* 0x100fe20000004100 */
[----:B------:R-:W-:Y:S01]  /*0d20*/  FFMA R16, R31, 0.125, R16 ;  /* 0x3e0000001f107823 */ /* 0x000fe20000000010 */
[----:B------:R-:W-:Y:S01]  /*0d30*/  HADD2.F32 R11, -RZ, R11.H1_H1 ;  /* 0x3000000bff0b7230 */ /* 0x000fe20000004100 */
[----:B------:R-:W-:Y:S01]  /*0d40*/  FFMA R30, R9, 0.125, R30 ;  /* 0x3e000000091e7823 */ /* 0x000fe2000000001e */
[----:B-1----:R-:W-:-:S02]  /*0d50*/  HADD2.F32 R9, -RZ, R12.H0_H0 ;  /* 0x2000000cff097230 */ /* 0x002fc40000004100 */
[----:B------:R-:W-:Y:S01]  /*0d60*/  HADD2.F32 R31, -RZ, R10.H1_H1 ;  /* 0x3000000aff1f7230 */ /* 0x000fe20000004100 */
[----:B------:R-:W-:Y:S01]  /*0d70*/  FFMA R20, R11, 0.125, R20 ;  /* 0x3e0000000b147823 */ /* 0x000fe20000000014 */
[----:B------:R-:W-:Y:S01]  /*0d80*/  HADD2.F32 R12, -RZ, R12.H1_H1 ;  /* 0x3000000cff0c7230 */ /* 0x000fe20000004100 */
[----:B------:R-:W-:Y:S01]  /*0d90*/  FADD R16, R9, R16 ;  /* 0x0000001009107221 */ /* 0x000fe20000000000 */
[----:B------:R-:W-:Y:S01]  /*0da0*/  FFMA R27, R28, 0.125, R27 ;  /* 0x3e0000001c1b7823 */ /* 0x000fe2000000001b */
[--C-:B------:R-:W-:Y:S01]  /*0db0*/  HADD2.F32 R9, -RZ, R14.reuse.H0_H0 ;  /* 0x2000000eff097230 */ /* 0x100fe20000004100 */
[----:B------:R-:W-:Y:S01]  /*0dc0*/  FFMA R18, R31, 0.125, R18 ;  /* 0x3e0000001f127823 */ /* 0x000fe20000000012 */
[----:B------:R-:W-:Y:S01]  /*0dd0*/  HADD2.F32 R11, -RZ, R14.H1_H1 ;  /* 0x3000000eff0b7230 */ /* 0x000fe20000004100 */
[----:B------:R-:W-:Y:S01]  /*0de0*/  FFMA R19, R8, 0.125, R19 ;  /* 0x3e00000008137823 */ /* 0x000fe20000000013 */
[----:B------:R-:W-:Y:S01]  /*0df0*/  HADD2.F32 R14, -RZ, R15.H0_H0 ;  /* 0x2000000fff0e7230 */ /* 0x000fe20000004100 */
[----:B------:R-:W-:Y:S01]  /*0e00*/  FADD R27, R12, R27 ;  /* 0x0000001b0c1b7221 */ /* 0x000fe20000000000 */
[--C-:B------:R-:W-:Y:S01]  /*0e10*/  HADD2.F32 R8, -RZ, R13.reuse.H0_H0 ;  /* 0x2000000dff087230 */ /* 0x100fe20000004100 */
[----:B------:R-:W-:Y:S01]  /*0e20*/  FFMA R17, R36, 0.125, R17 ;  /* 0x3e00000024117823 */ /* 0x000fe20000000011 */
[----:B------:R-:W-:Y:S01]  /*0e30*/  HADD2.F32 R10, -RZ, R13.H1_H1 ;  /* 0x3000000dff0a7230 */ /* 0x000fe20000004100 */
[----:B------:R-:W-:Y:S01]  /*0e40*/  FADD R9, R9, R30 ;  /* 0x0000001e09097221 */ /* 0x000fe20000000000 */
[----:B------:R-:W-:Y:S01]  /*0e50*/  HADD2.F32 R15, -RZ, R15.H1_H1 ;  /* 0x3000000fff0f7230 */ /* 0x000fe20000004100 */
[----:B------:R-:W-:Y:S01]  /*0e60*/  FADD R18, R11, R18 ;  /* 0x000000120b127221 */ /* 0x000fe20000000000 */
[----:B------:R-:W-:Y:S01]  /*0e70*/  FADD R8, R8, R29 ;  /* 0x0000001d08087221 */ /* 0x000fe20000000000 */
[----:B------:R-:W-:Y:S01]  /*0e80*/  FADD R17, R10, R17 ;  /* 0x000000110a117221 */ /* 0x000fe20000000000 */
[----:B------:R-:W-:Y:S01]  /*0e90*/  FADD R14, R14, R19 ;  /* 0x000000130e0e7221 */ /* 0x000fe20000000000 */
[----:B------:R-:W-:Y:S01]  /*0ea0*/  FADD R15, R15, R20 ;  /* 0x000000140f0f7221 */ /* 0x000fe20000000000 */
[----:B------:R-:W-:-:S02]  /*0eb0*/  F2FP.F16.F32.PACK_AB R16, R27, R16 ;  /* 0x000000101b10723e */ /* 0x000fc400000000ff */
[----:B------:R-:W-:Y:S02]  /*0ec0*/  F2FP.F16.F32.PACK_AB R9, R18, R9 ;  /* 0x000000091209723e */ /* 0x000fe400000000ff */
[----:B------:R-:W-:Y:S02]  /*0ed0*/  PRMT R11, R16, 0x7632, R11 ;  /* 0x00007632100b7816 */ /* 0x000fe4000000000b */
[----:B------:R-:W-:Y:S02]  /*0ee0*/  F2FP.F16.F32.PACK_AB R8, R17, R8 ;  /* 0x000000081108723e */ /* 0x000fe400000000ff */
[----:B------:R-:W-:Y:S02]  /*0ef0*/  PRMT R12, R9, 0x7632, R12 ;  /* 0x00007632090c7816 */ /* 0x000fe4000000000c */
[----:B------:R-:W-:Y:S01]  /*0f00*/  F2FP.F16.F32.PACK_AB R14, R15, R14 ;  /* 0x0000000e0f0e723e */ /* 0x000fe200000000ff */
[----:B------:R0:W-:Y:S01]  /*0f10*/  STS.U16 [R22+0x202], R11 ;  /* 0x0002020b16007388 */ /* 0x0001e20000000400 */
[----:B------:R-:W-:-:S03]  /*0f20*/  PRMT R10, R8, 0x7632, R10 ;  /* 0x00007632080a7816 */ /* 0x000fc6000000000a */
[----:B------:R1:W-:Y:S04]  /*0f30*/  STS.U16 [R22+0x404], R8 ;  /* 0x0004040816007388 */ /* 0x0003e80000000400 */
[----:B------:R2:W-:Y:S01]  /*0f40*/  STS.U16 [R22+0xa0a], R12 ;  /* 0x000a0a0c16007388 */ /* 0x0005e20000000400 */
[----:B0-----:R-:W-:-:S03]  /*0f50*/  PRMT R11, R14, 0x7632, R11 ;  /* 0x000076320e0b7816 */ /* 0x001fc6000000000b */
[----:B------:R0:W-:Y:S01]  /*0f60*/  STS.U16 [R22+0xc0c], R14 ;  /* 0x000c0c0e16007388 */ /* 0x0001e20000000400 */
[----:B-1----:R-:W-:Y:S02]  /*0f70*/  PRMT R8, R4, 0x7632, R8 ;  /* 0x0000763204087816 */ /* 0x002fe40000000008 */
[----:B--2---:R-:W-:Y:S02]  /*0f80*/  PRMT R12, R21, 0x7632, R12 ;  /* 0x00007632150c7816 */ /* 0x004fe4000000000c */
[----:B0-----:R-:W-:Y:S01]  /*0f90*/  PRMT R14, R6, 0x7632, R14 ;  /* 0x00007632060e7816 */ /* 0x001fe2000000000e */
[----:B------:R-:W-:Y:S04]  /*0fa0*/  STS.U16 [R22], R16 ;  /* 0x0000001016007388 */ /* 0x000fe80000000400 */
[----:B------:R-:W-:Y:S04]  /*0fb0*/  STS.U16 [R22+0x606], R10 ;  /* 0x0006060a16007388 */ /* 0x000fe80000000400 */
        /* <DEDUP_REMOVED lines=9> */
[----:B------:R-:W-:Y:S06]  /*1050*/  BAR.SYNC 0x0 ;  /* 0x0000000000007b1d */ /* 0x000fec0000000000 */
[----:B------:R-:W-:Y:S04]  /*1060*/  LDS.U16 R4, [R26] ;  /* 0x000000001a047984 */ /* 0x000fe80000000400 */
[----:B------:R-:W0:Y:S04]  /*1070*/  LDS.U16 R5, [R26+0x2] ;  /* 0x000002001a057984 */ /* 0x000e280000000400 */
[----:B------:R-:W-:Y:S04]  /*1080*/  LDS.U16 R8, [R26+0x4] ;  /* 0x000004001a087984 */ /* 0x000fe80000000400 */
[----:B------:R-:W1:Y:S04]  /*1090*/  LDS.U16 R9, [R26+0x6] ;  /* 0x000006001a097984 */ /* 0x000e680000000400 */
[----:B------:R-:W-:Y:S04]  /*10a0*/  LDS.U16 R10, [R26+0x808] ;  /* 0x000808001a0a7984 */ /* 0x000fe80000000400 */
[----:B------:R-:W2:Y:S04]  /*10b0*/  LDS.U16 R11, [R26+0x80a] ;  /* 0x00080a001a0b7984 */ /* 0x000ea80000000400 */
[----:B------:R-:W-:Y:S04]  /*10c0*/  LDS.U16 R12, [R26+0x80c] ;  /* 0x00080c001a0c7984 */ /* 0x000fe80000000400 */
[----:B------:R-:W3:Y:S04]  /*10d0*/  LDS.U16 R13, [R26+0x80e] ;  /* 0x00080e001a0d7984 */ /* 0x000ee80000000400 */
[----:B------:R-:W-:Y:S04]  /*10e0*/  LDS.U16 R14, [R26+0x1010] ;  /* 0x001010001a0e7984 */ /* 0x000fe80000000400 */
[----:B------:R-:W4:Y:S04]  /*10f0*/  LDS.U16 R15, [R26+0x1012] ;  /* 0x001012001a0f7984 */ /* 0x000f280000000400 */
[----:B------:R-:W-:Y:S04]  /*1100*/  LDS.U16 R16, [R26+0x1014] ;  /* 0x001014001a107984 */ /* 0x000fe80000000400 */
[----:B------:R-:W5:Y:S04]  /*1110*/  LDS.U16 R17, [R26+0x1016] ;  /* 0x001016001a117984 */ /* 0x000f680000000400 */
[----:B------:R-:W-:Y:S04]  /*1120*/  LDS.U16 R18, [R26+0x1818] ;  /* 0x001818001a127984 */ /* 0x000fe80000000400 */
[----:B------:R-:W5:Y:S04]  /*1130*/  LDS.U16 R19, [R26+0x181a] ;  /* 0x00181a001a137984 */ /* 0x000f680000000400 */
[----:B------:R-:W-:Y:S04]  /*1140*/  LDS.U16 R20, [R26+0x181c] ;  /* 0x00181c001a147984 */ /* 0x000fe80000000400 */
[----:B------:R-:W5:Y:S01]  /*1150*/  LDS.U16 R21, [R26+0x181e] ;  /* 0x00181e001a157984 */ /* 0x000f620000000400 */
[----:B0-----:R-:W-:Y:S01]  /*1160*/  PRMT R4, R4, 0x5410, R5 ;  /* 0x0000541004047816 */ /* 0x001fe20000000005 */
[----:B------:R-:W-:Y:S01]  /*1170*/  IMAD.WIDE R24, R24, R23, c[0x0][0x180] ;  /* 0x0000600018187625 */ /* 0x000fe200078e0217 */
[----:B-1----:R-:W-:-:S02]  /*1180*/  PRMT R5, R8, 0x5410, R9 ;  /* 0x0000541008057816 */ /* 0x002fc40000000009 */
[----:B--2---:R-:W-:Y:S01]  /*1190*/  PRMT R10, R10, 0x5410, R11 ;  /* 0x000054100a0a7816 */ /* 0x004fe2000000000b */
[----:B------:R-:W-:Y:S01]  /*11a0*/  IMAD.WIDE R6, R0, R23, c[0x0][0x180] ;  /* 0x0000600000067625 */ /* 0x000fe200078e0217 */
[----:B---3--:R-:W-:-:S03]  /*11b0*/  PRMT R11, R12, 0x5410, R13 ;  /* 0x000054100c0b7816 */ /* 0x008fc6000000000d */
[----:B------:R-:W-:Y:S01]  /*11c0*/  IMAD.WIDE R8, R2, R23, c[0x0][0x180] ;  /* 0x0000600002087625 */ /* 0x000fe200078e0217 */
[----:B------:R0:W-:Y:S01]  /*11d0*/  @P3 STG.E.64 [R24.64], R4 ;  /* 0x0000000418003986 */ /* 0x0001e2000c101b04 */
[----:B----4-:R-:W-:-:S03]  /*11e0*/  PRMT R14, R14, 0x5410, R15 ;  /* 0x000054100e0e7816 */ /* 0x010fc6000000000f */
[----:B------:R0:W-:Y:S01]  /*11f0*/  @P2 STG.E.64 [R6.64], R10 ;  /* 0x0000000a06002986 */ /* 0x0001e2000c101b04 */
[----:B-----5:R-:W-:Y:S01]  /*1200*/  PRMT R15, R16, 0x5410, R17 ;  /* 0x00005410100f7816 */ /* 0x020fe20000000011 */
[----:B------:R-:W-:-:S04]  /*1210*/  IMAD.WIDE R2, R3, R23, c[0x0][0x180] ;  /* 0x0000600003027625 */ /* 0x000fc800078e0217 */
[----:B------:R0:W-:Y:S01]  /*1220*/  @P1 STG.E.64 [R8.64], R14 ;  /* 0x0000000e08001986 */ /* 0x0001e2000c101b04 */
[----:B------:R-:W-:Y:S02]  /*1230*/  PRMT R18, R18, 0x5410, R19 ;  /* 0x0000541012127816 */ /* 0x000fe40000000013 */
[----:B------:R-:W-:Y:S01]  /*1240*/  PRMT R19, R20, 0x5410, R21 ;  /* 0x0000541014137816 */ /* 0x000fe20000000015 */
[----:B------:R-:W-:Y:S06]  /*1250*/  @!P0 EXIT ;  /* 0x000000000000894d */ /* 0x000fec0003800000 */
[----:B------:R-:W-:Y:S01]  /*1260*/  STG.E.64 [R2.64], R18 ;  /* 0x0000001202007986 */ /* 0x000fe2000c101b04 */
[----:B------:R-:W-:Y:S05]  /*1270*/  EXIT ;  /* 0x000000000000794d */ /* 0x000fea0003800000 */
.L_x_0:
[----:B------:R-:W-:-:S00]  /*1280*/  BRA `(.L_x_0) ;  /* 0xfffffff000007947 */ /* 0x000fc0000383ffff */
[----:B------:R-:W-:-:S00]  /*1290*/  NOP ;  /* 0x0000000000007918 */ /* 0x000fc00000000000 */
        /* <DEDUP_REMOVED lines=14> */
.L_x_1:


//--------------------- .nv.shared.triton__0d1d2d3d4d5de6 --------------------------
	.section	.nv.shared.triton__0d1d2d3d4d5de6,"aw",@nobits
	.align	16
